//
// Generated by NVIDIA NVVM Compiler
//
// Compiler Build ID: CL-36424714
// Cuda compilation tools, release 13.0, V13.0.88
// Based on NVVM 20.0.0
//

.version 9.0
.target sm_100
.address_size 64

	// .globl	_Z10gpuComputev
.extern .func  (.param .b32 func_retval0) vprintf
(
	.param .b64 vprintf_param_0,
	.param .b64 vprintf_param_1
)
;
.global .align 1 .b8 $str[44] = {27, 91, 51, 50, 109, 91, 32, 71, 80, 85, 32, 93, 32, 69, 120, 101, 99, 117, 116, 105, 110, 103, 32, 83, 116, 97, 116, 101, 109, 101, 110, 116, 32, 46, 46, 46, 33, 32, 10, 27, 91, 48, 109};

.visible .entry _Z10gpuComputev()
{
	.reg .b32 	%r<3>;
	.reg .b64 	%rd<3>;

	mov.u64 	%rd1, $str;
	cvta.global.u64 	%rd2, %rd1;
	{ // callseq 0, 0
	.param .b64 param0;
	st.param.b64 	[param0], %rd2;
	.param .b64 param1;
	st.param.b64 	[param1], 0;
	.param .b32 retval0;
	call.uni (retval0), 
	vprintf, 
	(
	param0, 
	param1
	);
	ld.param.b32 	%r1, [retval0];
	} // callseq 0
	ret;

}


// ===== COMPILED SASS (sm_100) =====

	.target	sm_100

	.elftype	@"ET_EXEC"


//--------------------- .note.nv.tkinfo           --------------------------
	.section	.note.nv.tkinfo,"",@"SHT_NOTE"
	.sectionflags	@"SHF_NOTE_NV_TKINFO"
	.tkinfo
        /*0018*/ 	.word	0x00000002
        /*0030*/ 	.string	""
        /*0030*/ 	.string	"ptxas"
        /*0030*/ 	.string	"Cuda compilation tools, release 13.0, V13.0.88"
        /*0030*/ 	.string	"Build cuda_13.0.r13.0/compiler.36424714_0"
        /*0030*/ 	.string	"-arch sm_100 -m 64 "



//--------------------- .note.nv.cuinfo           --------------------------
	.section	.note.nv.cuinfo,"",@"SHT_NOTE"
	.sectionflags	@"SHF_NOTE_NV_CUINFO"
        /*0018*/ 	.short	0x0002
        /*001a*/ 	.short	0x0064
        /*001c*/ 	.short	0x0082
	.zero		2


//--------------------- .nv.info                  --------------------------
	.section	.nv.info,"",@"SHT_CUDA_INFO"
	.align	4


	//----- nvinfo : EIATTR_REGCOUNT
	.align		4
        /*0000*/ 	.byte	0x04, 0x2f
        /*0002*/ 	.short	(.L_2 - .L_1)
	.align		4
.L_1:
        /*0004*/ 	.word	index@(_Z10gpuComputev)
        /*0008*/ 	.word	0x00000018


	//----- nvinfo : EIATTR_FRAME_SIZE
	.align		4
.L_2:
        /*000c*/ 	.byte	0x04, 0x11
        /*000e*/ 	.short	(.L_4 - .L_3)
	.align		4
.L_3:
        /*0010*/ 	.word	index@(_Z10gpuComputev)
        /*0014*/ 	.word	0x00000000


	//----- nvinfo : EIATTR_MIN_STACK_SIZE
	.align		4
.L_4:
        /*0018*/ 	.byte	0x04, 0x12
        /*001a*/ 	.short	(.L_6 - .L_5)
	.align		4
.L_5:
        /*001c*/ 	.word	index@(_Z10gpuComputev)
        /*0020*/ 	.word	0x00000000
.L_6:


//--------------------- .nv.compat                --------------------------
	.section	.nv.compat,"",@"SHT_CUDA_COMPAT_INFO"
	.align	4
        /*0000*/ 	.byte	0x02, 0x09, 0x00, 0x00, 0x02, 0x02, 0x01, 0x00, 0x02, 0x05, 0x05, 0x00, 0x03, 0x07, 0x01, 0x01
        /*0010*/ 	.byte	0x02, 0x03, 0x00, 0x00, 0x02, 0x06, 0x01, 0x00, 0x04, 0x0b, 0x08, 0x00, 0x09, 0x00, 0x00, 0x00
        /*0020*/ 	.byte	0x00, 0x00, 0x00, 0x00


//--------------------- .nv.info._Z10gpuComputev  --------------------------
	.section	.nv.info._Z10gpuComputev,"",@"SHT_CUDA_INFO"
	.sectionflags	@""
	.align	4


	//----- nvinfo : EIATTR_CUDA_API_VERSION
	.align		4
        /*0000*/ 	.byte	0x04, 0x37
        /*0002*/ 	.short	(.L_8 - .L_7)
.L_7:
        /*0004*/ 	.word	0x00000082


	//----- nvinfo : EIATTR_SPARSE_MMA_MASK
	.align		4
.L_8:
        /*0008*/ 	.byte	0x03, 0x50
        /*000a*/ 	.short	0x0000


	//----- nvinfo : EIATTR_MAXREG_COUNT
	.align		4
        /*000c*/ 	.byte	0x03, 0x1b
        /*000e*/ 	.short	0x00ff


	//----- nvinfo : EIATTR_EXTERNS
	.align		4
        /*0010*/ 	.byte	0x04, 0x0f
        /*0012*/ 	.short	(.L_10 - .L_9)


	//   ....[0]....
	.align		4
.L_9:
        /*0014*/ 	.word	index@(vprintf)


	//----- nvinfo : EIATTR_MERCURY_ISA_VERSION
	.align		4
.L_10:
        /*0018*/ 	.byte	0x03, 0x5f
        /*001a*/ 	.short	0x0101


	//----- nvinfo : EIATTR_VRC_CTA_INIT_COUNT
	.align		4
        /*001c*/ 	.byte	0x02, 0x4a
	.zero		1
	.zero		1


	//----- nvinfo : EIATTR_SYSCALL_OFFSETS
	.align		4
        /*0020*/ 	.byte	0x04, 0x46
        /*0022*/ 	.short	(.L_12 - .L_11)


	//   ....[0]....
.L_11:
        /*0024*/ 	.word	0x00000080


	//----- nvinfo : EIATTR_EXIT_INSTR_OFFSETS
	.align		4
.L_12:
        /*0028*/ 	.byte	0x04, 0x1c
        /*002a*/ 	.short	(.L_14 - .L_13)


	//   ....[0]....
.L_13:
        /*002c*/ 	.word	0x00000090


	//----- nvinfo : EIATTR_SW_WAR
	.align		4
.L_14:
        /*0030*/ 	.byte	0x04, 0x36
        /*0032*/ 	.short	(.L_16 - .L_15)
.L_15:
        /*0034*/ 	.word	0x00000008
.L_16:


//--------------------- .nv.callgraph             --------------------------
	.section	.nv.callgraph,"",@"SHT_CUDA_CALLGRAPH"
	.align	4
	.sectionentsize	8
	.align		4
        /*0000*/ 	.word	0x00000000
	.align		4
        /*0004*/ 	.word	0xffffffff
	.align		4
        /*0008*/ 	.word	index@(_Z10gpuComputev)
	.align		4
        /*000c*/ 	.word	index@(vprintf)
	.align		4
        /*0010*/ 	.word	0x00000000
	.align		4
        /*0014*/ 	.word	0xfffffffe
	.align		4
        /*0018*/ 	.word	0x00000000
	.align		4
        /*001c*/ 	.word	0xfffffffd
	.align		4
        /*0020*/ 	.word	0x00000000
	.align		4
        /*0024*/ 	.word	0xfffffffc


//--------------------- .nv.constant4             --------------------------
	.section	.nv.constant4,"a",@progbits
	.align	8
	.align		8
.nv.constant4:
        /*0000*/ 	.dword	vprintf
	.align		8
        /*0008*/ 	.dword	$str


//--------------------- .text._Z10gpuComputev     --------------------------
	.section	.text._Z10gpuComputev,"ax",@progbits
	.align	128
        .global         _Z10gpuComputev
        .type           _Z10gpuComputev,@function
        .size           _Z10gpuComputev,(.L_x_2 - _Z10gpuComputev)
        .other          _Z10gpuComputev,@"STO_CUDA_ENTRY STV_DEFAULT"
_Z10gpuComputev:
.text._Z10gpuComputev:
[----:B------:R-:W0:Y:S01]  /*0000*/  LDC R1, c[0x0][0x37c] ;  /* 0x0000df00ff017b82 */ /* 0x000e220000000800 */
[----:B------:R-:W-:Y:S01]  /*0010*/  MOV R0, 0x0 ;  /* 0x0000000000007802 */ /* 0x000fe20000000f00 */
[----:B------:R-:W1:Y:S01]  /*0020*/  LDCU.64 UR4, c[0x4][0x8] ;  /* 0x01000100ff0477ac */ /* 0x000e620008000a00 */
[----:B------:R-:W-:-:S05]  /*0030*/  CS2R R6, SRZ ;  /* 0x0000000000067805 */ /* 0x000fca000001ff00 */
[----:B------:R2:W3:Y:S01]  /*0040*/  LDC.64 R2, c[0x4][R0] ;  /* 0x0100000000027b82 */ /* 0x0004e20000000a00 */
[----:B-1----:R-:W-:Y:S02]  /*0050*/  IMAD.U32 R4, RZ, RZ, UR4 ;  /* 0x00000004ff047e24 */ /* 0x002fe4000f8e00ff */
[----:B--2---:R-:W-:-:S07]  /*0060*/  IMAD.U32 R5, RZ, RZ, UR5 ;  /* 0x00000005ff057e24 */ /* 0x004fce000f8e00ff */
[----:B------:R-:W-:-:S07]  /*0070*/  LEPC R20, `(.L_x_0) ;  /* 0x000000001014794e */ /* 0x000fce0000000000 */
[----:B0--3--:R-:W-:Y:S05]  /*0080*/  CALL.ABS.NOINC R2 ;  /* 0x0000000002007343 */ /* 0x009fea0003c00000 */
.L_x_0:
[----:B------:R-:W-:Y:S05]  /*0090*/  EXIT ;  /* 0x000000000000794d */ /* 0x000fea0003800000 */
.L_x_1:
[----:B------:R-:W-:-:S00]  /*00a0*/  BRA `(.L_x_1) ;  /* 0xfffffffc00fc7947 */ /* 0x000fc0000383ffff */
[----:B------:R-:W-:-:S00]  /*00b0*/  NOP ;  /* 0x0000000000007918 */ /* 0x000fc00000000000 */
        /* <DEDUP_REMOVED lines=12> */
.L_x_2:


//--------------------- .nv.global.init           --------------------------
	.section	.nv.global.init,"aw",@progbits
.nv.global.init:
	.type		$str,@object
	.size		$str,(.L_0 - $str)
$str:
        /*0000*/ 	.byte	0x1b, 0x5b, 0x33, 0x32, 0x6d, 0x5b, 0x20, 0x47, 0x50, 0x55, 0x20, 0x5d, 0x20, 0x45, 0x78, 0x65
        /*0010*/ 	.byte	0x63, 0x75, 0x74, 0x69, 0x6e, 0x67, 0x20, 0x53, 0x74, 0x61, 0x74, 0x65, 0x6d, 0x65, 0x6e, 0x74
        /*0020*/ 	.byte	0x20, 0x2e, 0x2e, 0x2e, 0x21, 0x20, 0x0a, 0x1b, 0x5b, 0x30, 0x6d, 0x00
.L_0:


//--------------------- .nv.shared.reserved.0     --------------------------
	.section	.nv.shared.reserved.0,"aw",@nobits
	.weak		__nv_reservedSMEM_offset_0_alias
	.size		__nv_reservedSMEM_offset_0_alias, 0, 64
	.other		__nv_reservedSMEM_offset_0_alias,@"STO_CUDA_RESERVED_SHARED STV_DEFAULT"
__nv_reservedSMEM_offset_0_alias:
	.zero		0
	.zero		64


//--------------------- .nv.constant0._Z10gpuComputev --------------------------
	.section	.nv.constant0._Z10gpuComputev,"a",@progbits
	.sectionflags	@""
	.align	4
.nv.constant0._Z10gpuComputev:
	.zero		896


//--------------------- SYMBOLS --------------------------

	.type		.nv.reservedSmem.offset0,@object
	.size		.nv.reservedSmem.offset0,0x4
	.type		vprintf,@function
